//
// Generated by NVIDIA NVVM Compiler
//
// Compiler Build ID: CL-36424714
// Cuda compilation tools, release 13.0, V13.0.88
// Based on NVVM 20.0.0
//

.version 9.0
.target sm_100
.address_size 64

	// .globl	_Z10intercalarPfS_lll

.visible .entry _Z10intercalarPfS_lll(
	.param .u64 .ptr .align 1 _Z10intercalarPfS_lll_param_0,
	.param .u64 .ptr .align 1 _Z10intercalarPfS_lll_param_1,
	.param .u64 _Z10intercalarPfS_lll_param_2,
	.param .u64 _Z10intercalarPfS_lll_param_3,
	.param .u64 _Z10intercalarPfS_lll_param_4
)
{
	.reg .pred 	%p<13>;
	.reg .b32 	%r<11>;
	.reg .b32 	%f<31>;
	.reg .b64 	%rd<104>;

	ld.param.u64 	%rd39, [_Z10intercalarPfS_lll_param_0];
	ld.param.u64 	%rd40, [_Z10intercalarPfS_lll_param_1];
	ld.param.u64 	%rd41, [_Z10intercalarPfS_lll_param_2];
	ld.param.u64 	%rd37, [_Z10intercalarPfS_lll_param_3];
	ld.param.u64 	%rd38, [_Z10intercalarPfS_lll_param_4];
	cvta.to.global.u64 	%rd1, %rd39;
	cvta.to.global.u64 	%rd2, %rd40;
	mov.u32 	%r1, %tid.x;
	mov.u32 	%r2, %ctaid.x;
	mov.u32 	%r3, %ntid.x;
	mad.lo.s32 	%r4, %r2, %r3, %r1;
	cvt.s64.s32 	%rd3, %r4;
	mul.lo.s64 	%rd4, %rd37, %rd41;
	or.b64  	%rd42, %rd4, %rd38;
	and.b64  	%rd43, %rd42, -4294967296;
	setp.ne.s64 	%p1, %rd43, 0;
	@%p1 bra 	$L__BB0_2;
	cvt.u32.u64 	%r5, %rd38;
	cvt.u32.u64 	%r6, %rd4;
	div.u32 	%r7, %r6, %r5;
	cvt.u64.u32 	%rd94, %r7;
	bra.uni 	$L__BB0_3;
$L__BB0_2:
	div.s64 	%rd94, %rd4, %rd38;
$L__BB0_3:
	shr.u64 	%rd44, %rd94, 63;
	add.s64 	%rd45, %rd94, %rd44;
	shr.s64 	%rd46, %rd45, 1;
	setp.le.s64 	%p2, %rd46, %rd3;
	@%p2 bra 	$L__BB0_19;
	or.b64  	%rd47, %rd3, %rd37;
	and.b64  	%rd48, %rd47, -4294967296;
	setp.ne.s64 	%p3, %rd48, 0;
	@%p3 bra 	$L__BB0_6;
	cvt.u32.u64 	%r8, %rd37;
	cvt.u32.u64 	%r9, %rd3;
	div.u32 	%r10, %r9, %r8;
	cvt.u64.u32 	%rd95, %r10;
	bra.uni 	$L__BB0_7;
$L__BB0_6:
	div.s64 	%rd95, %rd3, %rd37;
$L__BB0_7:
	setp.lt.s64 	%p4, %rd38, 1;
	@%p4 bra 	$L__BB0_19;
	shl.b64 	%rd11, %rd3, 1;
	mul.lo.s64 	%rd12, %rd11, %rd38;
	cvt.s64.s32 	%rd13, %rd95;
	add.s64 	%rd14, %rd13, %rd38;
	and.b64  	%rd15, %rd38, 7;
	setp.lt.u64 	%p5, %rd38, 8;
	mov.b64 	%rd102, 0;
	@%p5 bra 	$L__BB0_11;
	and.b64  	%rd102, %rd38, 9223372036854775800;
	mul.lo.s64 	%rd50, %rd38, %rd3;
	shl.b64 	%rd51, %rd50, 3;
	shl.b64 	%rd52, %rd13, 2;
	add.s64 	%rd53, %rd51, %rd52;
	add.s64 	%rd54, %rd53, 16;
	add.s64 	%rd99, %rd1, %rd54;
	shl.b64 	%rd55, %rd3, 3;
	or.b64  	%rd56, %rd55, 4;
	mad.lo.s64 	%rd57, %rd38, %rd56, %rd52;
	add.s64 	%rd58, %rd57, %rd1;
	add.s64 	%rd98, %rd58, 16;
	add.s64 	%rd97, %rd2, %rd54;
	mad.lo.s64 	%rd59, %rd38, %rd11, %rd38;
	shl.b64 	%rd60, %rd59, 2;
	add.s64 	%rd61, %rd60, %rd52;
	add.s64 	%rd62, %rd61, %rd2;
	add.s64 	%rd96, %rd62, 16;
	mov.u64 	%rd100, %rd102;
$L__BB0_10:
	.pragma "nounroll";
	ld.global.f32 	%f1, [%rd96+-16];
	st.global.f32 	[%rd99+-16], %f1;
	ld.global.f32 	%f2, [%rd97+-16];
	st.global.f32 	[%rd98+-16], %f2;
	ld.global.f32 	%f3, [%rd96+-12];
	st.global.f32 	[%rd99+-12], %f3;
	ld.global.f32 	%f4, [%rd97+-12];
	st.global.f32 	[%rd98+-12], %f4;
	ld.global.f32 	%f5, [%rd96+-8];
	st.global.f32 	[%rd99+-8], %f5;
	ld.global.f32 	%f6, [%rd97+-8];
	st.global.f32 	[%rd98+-8], %f6;
	ld.global.f32 	%f7, [%rd96+-4];
	st.global.f32 	[%rd99+-4], %f7;
	ld.global.f32 	%f8, [%rd97+-4];
	st.global.f32 	[%rd98+-4], %f8;
	ld.global.f32 	%f9, [%rd96];
	st.global.f32 	[%rd99], %f9;
	ld.global.f32 	%f10, [%rd97];
	st.global.f32 	[%rd98], %f10;
	ld.global.f32 	%f11, [%rd96+4];
	st.global.f32 	[%rd99+4], %f11;
	ld.global.f32 	%f12, [%rd97+4];
	st.global.f32 	[%rd98+4], %f12;
	ld.global.f32 	%f13, [%rd96+8];
	st.global.f32 	[%rd99+8], %f13;
	ld.global.f32 	%f14, [%rd97+8];
	st.global.f32 	[%rd98+8], %f14;
	ld.global.f32 	%f15, [%rd96+12];
	st.global.f32 	[%rd99+12], %f15;
	ld.global.f32 	%f16, [%rd97+12];
	st.global.f32 	[%rd98+12], %f16;
	add.s64 	%rd100, %rd100, -8;
	add.s64 	%rd99, %rd99, 32;
	add.s64 	%rd98, %rd98, 32;
	add.s64 	%rd97, %rd97, 32;
	add.s64 	%rd96, %rd96, 32;
	setp.ne.s64 	%p6, %rd100, 0;
	@%p6 bra 	$L__BB0_10;
$L__BB0_11:
	setp.eq.s64 	%p7, %rd15, 0;
	@%p7 bra 	$L__BB0_19;
	and.b64  	%rd32, %rd38, 3;
	setp.lt.u64 	%p8, %rd15, 4;
	@%p8 bra 	$L__BB0_14;
	add.s64 	%rd63, %rd102, %rd12;
	add.s64 	%rd64, %rd14, %rd63;
	shl.b64 	%rd65, %rd64, 2;
	add.s64 	%rd66, %rd2, %rd65;
	ld.global.f32 	%f17, [%rd66];
	add.s64 	%rd67, %rd63, %rd13;
	shl.b64 	%rd68, %rd67, 2;
	add.s64 	%rd69, %rd1, %rd68;
	st.global.f32 	[%rd69], %f17;
	add.s64 	%rd70, %rd2, %rd68;
	ld.global.f32 	%f18, [%rd70];
	shl.b64 	%rd71, %rd38, 2;
	add.s64 	%rd72, %rd69, %rd71;
	st.global.f32 	[%rd72], %f18;
	ld.global.f32 	%f19, [%rd66+4];
	st.global.f32 	[%rd69+4], %f19;
	ld.global.f32 	%f20, [%rd70+4];
	st.global.f32 	[%rd72+4], %f20;
	ld.global.f32 	%f21, [%rd66+8];
	st.global.f32 	[%rd69+8], %f21;
	ld.global.f32 	%f22, [%rd70+8];
	st.global.f32 	[%rd72+8], %f22;
	ld.global.f32 	%f23, [%rd66+12];
	st.global.f32 	[%rd69+12], %f23;
	ld.global.f32 	%f24, [%rd70+12];
	st.global.f32 	[%rd72+12], %f24;
	add.s64 	%rd102, %rd102, 4;
$L__BB0_14:
	setp.eq.s64 	%p9, %rd32, 0;
	@%p9 bra 	$L__BB0_19;
	setp.eq.s64 	%p10, %rd32, 1;
	@%p10 bra 	$L__BB0_17;
	add.s64 	%rd73, %rd102, %rd12;
	add.s64 	%rd74, %rd14, %rd73;
	shl.b64 	%rd75, %rd74, 2;
	add.s64 	%rd76, %rd2, %rd75;
	ld.global.f32 	%f25, [%rd76];
	add.s64 	%rd77, %rd73, %rd13;
	shl.b64 	%rd78, %rd77, 2;
	add.s64 	%rd79, %rd1, %rd78;
	st.global.f32 	[%rd79], %f25;
	add.s64 	%rd80, %rd2, %rd78;
	ld.global.f32 	%f26, [%rd80];
	shl.b64 	%rd81, %rd38, 2;
	add.s64 	%rd82, %rd79, %rd81;
	st.global.f32 	[%rd82], %f26;
	ld.global.f32 	%f27, [%rd76+4];
	st.global.f32 	[%rd79+4], %f27;
	ld.global.f32 	%f28, [%rd80+4];
	st.global.f32 	[%rd82+4], %f28;
	add.s64 	%rd102, %rd102, 2;
$L__BB0_17:
	and.b64  	%rd83, %rd38, 1;
	setp.eq.b64 	%p11, %rd83, 1;
	not.pred 	%p12, %p11;
	@%p12 bra 	$L__BB0_19;
	add.s64 	%rd84, %rd102, %rd12;
	add.s64 	%rd85, %rd14, %rd84;
	shl.b64 	%rd86, %rd85, 2;
	add.s64 	%rd87, %rd2, %rd86;
	ld.global.f32 	%f29, [%rd87];
	add.s64 	%rd88, %rd84, %rd13;
	shl.b64 	%rd89, %rd88, 2;
	add.s64 	%rd90, %rd1, %rd89;
	st.global.f32 	[%rd90], %f29;
	add.s64 	%rd91, %rd2, %rd89;
	ld.global.f32 	%f30, [%rd91];
	shl.b64 	%rd92, %rd38, 2;
	add.s64 	%rd93, %rd90, %rd92;
	st.global.f32 	[%rd93], %f30;
$L__BB0_19:
	ret;

}


// ===== COMPILED SASS (sm_100) =====

	.target	sm_100

	.elftype	@"ET_EXEC"


//--------------------- .note.nv.tkinfo           --------------------------
	.section	.note.nv.tkinfo,"",@"SHT_NOTE"
	.sectionflags	@"SHF_NOTE_NV_TKINFO"
	.tkinfo
        /*0018*/ 	.word	0x00000002
        /*0030*/ 	.string	""
        /*0030*/ 	.string	"ptxas"
        /*0030*/ 	.string	"Cuda compilation tools, release 13.0, V13.0.88"
        /*0030*/ 	.string	"Build cuda_13.0.r13.0/compiler.36424714_0"
        /*0030*/ 	.string	"-arch sm_100 -m 64 "



//--------------------- .note.nv.cuinfo           --------------------------
	.section	.note.nv.cuinfo,"",@"SHT_NOTE"
	.sectionflags	@"SHF_NOTE_NV_CUINFO"
        /*0018*/ 	.short	0x0002
        /*001a*/ 	.short	0x0064
        /*001c*/ 	.short	0x0082
	.zero		2


//--------------------- .nv.info                  --------------------------
	.section	.nv.info,"",@"SHT_CUDA_INFO"
	.align	4


	//----- nvinfo : EIATTR_REGCOUNT
	.align		4
        /*0000*/ 	.byte	0x04, 0x2f
        /*0002*/ 	.short	(.L_1 - .L_0)
	.align		4
.L_0:
        /*0004*/ 	.word	index@(_Z10intercalarPfS_lll)
        /*0008*/ 	.word	0x00000020


	//----- nvinfo : EIATTR_FRAME_SIZE
	.align		4
.L_1:
        /*000c*/ 	.byte	0x04, 0x11
        /*000e*/ 	.short	(.L_3 - .L_2)
	.align		4
.L_2:
        /*0010*/ 	.word	index@($__internal_0_$__cuda_sm20_div_s64)
        /*0014*/ 	.word	0x00000000


	//----- nvinfo : EIATTR_FRAME_SIZE
	.align		4
.L_3:
        /*0018*/ 	.byte	0x04, 0x11
        /*001a*/ 	.short	(.L_5 - .L_4)
	.align		4
.L_4:
        /*001c*/ 	.word	index@(_Z10intercalarPfS_lll)
        /*0020*/ 	.word	0x00000000


	//----- nvinfo : EIATTR_MIN_STACK_SIZE
	.align		4
.L_5:
        /*0024*/ 	.byte	0x04, 0x12
        /*0026*/ 	.short	(.L_7 - .L_6)
	.align		4
.L_6:
        /*0028*/ 	.word	index@(_Z10intercalarPfS_lll)
        /*002c*/ 	.word	0x00000000
.L_7:


//--------------------- .nv.compat                --------------------------
	.section	.nv.compat,"",@"SHT_CUDA_COMPAT_INFO"
	.align	4
        /*0000*/ 	.byte	0x02, 0x09, 0x00, 0x00, 0x02, 0x02, 0x01, 0x00, 0x02, 0x05, 0x05, 0x00, 0x03, 0x07, 0x01, 0x01
        /*0010*/ 	.byte	0x02, 0x03, 0x00, 0x00, 0x02, 0x06, 0x01, 0x00, 0x04, 0x0b, 0x08, 0x00, 0x09, 0x00, 0x00, 0x00
        /*0020*/ 	.byte	0x00, 0x00, 0x00, 0x00


//--------------------- .nv.info._Z10intercalarPfS_lll --------------------------
	.section	.nv.info._Z10intercalarPfS_lll,"",@"SHT_CUDA_INFO"
	.sectionflags	@""
	.align	4


	//----- nvinfo : EIATTR_CUDA_API_VERSION
	.align		4
        /*0000*/ 	.byte	0x04, 0x37
        /*0002*/ 	.short	(.L_9 - .L_8)
.L_8:
        /*0004*/ 	.word	0x00000082


	//----- nvinfo : EIATTR_KPARAM_INFO
	.align		4
.L_9:
        /*0008*/ 	.byte	0x04, 0x17
        /*000a*/ 	.short	(.L_11 - .L_10)
.L_10:
        /*000c*/ 	.word	0x00000000
        /*0010*/ 	.short	0x0004
        /*0012*/ 	.short	0x0020
        /*0014*/ 	.byte	0x00, 0xf0, 0x21, 0x00


	//----- nvinfo : EIATTR_KPARAM_INFO
	.align		4
.L_11:
        /*0018*/ 	.byte	0x04, 0x17
        /*001a*/ 	.short	(.L_13 - .L_12)
.L_12:
        /*001c*/ 	.word	0x00000000
        /*0020*/ 	.short	0x0003
        /*0022*/ 	.short	0x0018
        /*0024*/ 	.byte	0x00, 0xf0, 0x21, 0x00


	//----- nvinfo : EIATTR_KPARAM_INFO
	.align		4
.L_13:
        /*0028*/ 	.byte	0x04, 0x17
        /*002a*/ 	.short	(.L_15 - .L_14)
.L_14:
        /*002c*/ 	.word	0x00000000
        /*0030*/ 	.short	0x0002
        /*0032*/ 	.short	0x0010
        /*0034*/ 	.byte	0x00, 0xf0, 0x21, 0x00


	//----- nvinfo : EIATTR_KPARAM_INFO
	.align		4
.L_15:
        /*0038*/ 	.byte	0x04, 0x17
        /*003a*/ 	.short	(.L_17 - .L_16)
.L_16:
        /*003c*/ 	.word	0x00000000
        /*0040*/ 	.short	0x0001
        /*0042*/ 	.short	0x0008
        /*0044*/ 	.byte	0x00, 0xf5, 0x21, 0x00


	//----- nvinfo : EIATTR_KPARAM_INFO
	.align		4
.L_17:
        /*0048*/ 	.byte	0x04, 0x17
        /*004a*/ 	.short	(.L_19 - .L_18)
.L_18:
        /*004c*/ 	.word	0x00000000
        /*0050*/ 	.short	0x0000
        /*0052*/ 	.short	0x0000
        /*0054*/ 	.byte	0x00, 0xf5, 0x21, 0x00


	//----- nvinfo : EIATTR_SPARSE_MMA_MASK
	.align		4
.L_19:
        /*0058*/ 	.byte	0x03, 0x50
        /*005a*/ 	.short	0x0000


	//----- nvinfo : EIATTR_MAXREG_COUNT
	.align		4
        /*005c*/ 	.byte	0x03, 0x1b
        /*005e*/ 	.short	0x00ff


	//----- nvinfo : EIATTR_MERCURY_ISA_VERSION
	.align		4
        /*0060*/ 	.byte	0x03, 0x5f
        /*0062*/ 	.short	0x0101


	//----- nvinfo : EIATTR_VRC_CTA_INIT_COUNT
	.align		4
        /*0064*/ 	.byte	0x02, 0x4a
	.zero		1
	.zero		1


	//----- nvinfo : EIATTR_EXIT_INSTR_OFFSETS
	.align		4
        /*0068*/ 	.byte	0x04, 0x1c
        /*006a*/ 	.short	(.L_21 - .L_20)


	//   ....[0]....
.L_20:
        /*006c*/ 	.word	0x00000350


	//   ....[1]....
        /*0070*/ 	.word	0x000005a0


	//   ....[2]....
        /*0074*/ 	.word	0x00000bd0


	//   ....[3]....
        /*0078*/ 	.word	0x00000ed0


	//   ....[4]....
        /*007c*/ 	.word	0x00001110


	//   ....[5]....
        /*0080*/ 	.word	0x00001290


	//----- nvinfo : EIATTR_CRS_STACK_SIZE
	.align		4
.L_21:
        /*0084*/ 	.byte	0x04, 0x1e
        /*0086*/ 	.short	(.L_23 - .L_22)
.L_22:
        /*0088*/ 	.word	0x00000000


	//----- nvinfo : EIATTR_CBANK_PARAM_SIZE
	.align		4
.L_23:
        /*008c*/ 	.byte	0x03, 0x19
        /*008e*/ 	.short	0x0028


	//----- nvinfo : EIATTR_PARAM_CBANK
	.align		4
        /*0090*/ 	.byte	0x04, 0x0a
        /*0092*/ 	.short	(.L_25 - .L_24)
	.align		4
.L_24:
        /*0094*/ 	.word	index@(.nv.constant0._Z10intercalarPfS_lll)
        /*0098*/ 	.short	0x0380
        /*009a*/ 	.short	0x0028


	//----- nvinfo : EIATTR_SW_WAR
	.align		4
.L_25:
        /*009c*/ 	.byte	0x04, 0x36
        /*009e*/ 	.short	(.L_27 - .L_26)
.L_26:
        /*00a0*/ 	.word	0x00000008
.L_27:


//--------------------- .nv.callgraph             --------------------------
	.section	.nv.callgraph,"",@"SHT_CUDA_CALLGRAPH"
	.align	4
	.sectionentsize	8
	.align		4
        /*0000*/ 	.word	0x00000000
	.align		4
        /*0004*/ 	.word	0xffffffff
	.align		4
        /*0008*/ 	.word	0x00000000
	.align		4
        /*000c*/ 	.word	0xfffffffe
	.align		4
        /*0010*/ 	.word	0x00000000
	.align		4
        /*0014*/ 	.word	0xfffffffd
	.align		4
        /*0018*/ 	.word	0x00000000
	.align		4
        /*001c*/ 	.word	0xfffffffc


//--------------------- .text._Z10intercalarPfS_lll --------------------------
	.section	.text._Z10intercalarPfS_lll,"ax",@progbits
	.align	128
        .global         _Z10intercalarPfS_lll
        .type           _Z10intercalarPfS_lll,@function
        .size           _Z10intercalarPfS_lll,(.L_x_10 - _Z10intercalarPfS_lll)
        .other          _Z10intercalarPfS_lll,@"STO_CUDA_ENTRY STV_DEFAULT"
_Z10intercalarPfS_lll:
.text._Z10intercalarPfS_lll:
[----:B------:R-:W-:Y:S01]  /*0000*/  LDC R1, c[0x0][0x37c] ;  /* 0x0000df00ff017b82 */ /* 0x000fe20000000800 */
[----:B------:R-:W0:Y:S01]  /*0010*/  LDCU.128 UR8, c[0x0][0x390] ;  /* 0x00007200ff0877ac */ /* 0x000e220008000c00 */
[----:B------:R-:W1:Y:S06]  /*0020*/  S2R R6, SR_TID.X ;  /* 0x0000000000067919 */ /* 0x000e6c0000002100 */
[----:B------:R-:W1:Y:S01]  /*0030*/  S2UR UR13, SR_CTAID.X ;  /* 0x00000000000d79c3 */ /* 0x000e620000002500 */
[----:B------:R-:W2:Y:S07]  /*0040*/  LDCU UR12, c[0x0][0x3a4] ;  /* 0x00007480ff0c77ac */ /* 0x000eae0008000800 */
[----:B------:R-:W1:Y:S01]  /*0050*/  LDC R3, c[0x0][0x360] ;  /* 0x0000d800ff037b82 */ /* 0x000e620000000800 */
[----:B0-----:R-:W-:-:S02]  /*0060*/  UIMAD UR6, UR11, UR8, URZ ;  /* 0x000000080b0672a4 */ /* 0x001fc4000f8e02ff */
[----:B------:R-:W-:Y:S02]  /*0070*/  UIMAD.WIDE.U32 UR4, UR10, UR8, URZ ;  /* 0x000000080a0472a5 */ /* 0x000fe4000f8e00ff */
[----:B------:R-:W-:-:S04]  /*0080*/  UIMAD UR6, UR10, UR9, UR6 ;  /* 0x000000090a0672a4 */ /* 0x000fc8000f8e0206 */
[----:B------:R-:W-:-:S04]  /*0090*/  UIADD3 UR7, UPT, UPT, UR5, UR6, URZ ;  /* 0x0000000605077290 */ /* 0x000fc8000fffe0ff */
[----:B--2---:R-:W-:-:S04]  /*00a0*/  ULOP3.LUT UR6, UR7, UR12, URZ, 0xfc, !UPT ;  /* 0x0000000c07067292 */ /* 0x004fc8000f8efcff */
[----:B------:R-:W-:Y:S01]  /*00b0*/  UISETP.NE.U32.AND UP0, UPT, UR6, URZ, UPT ;  /* 0x000000ff0600728c */ /* 0x000fe2000bf05070 */
[----:B-1----:R-:W-:-:S05]  /*00c0*/  IMAD R6, R3, UR13, R6 ;  /* 0x0000000d03067c24 */ /* 0x002fca000f8e0206 */
[----:B------:R-:W-:-:S03]  /*00d0*/  SHF.R.S32.HI R11, RZ, 0x1f, R6 ;  /* 0x0000001fff0b7819 */ /* 0x000fc60000011406 */
[----:B------:R-:W-:Y:S05]  /*00e0*/  BRA.U UP0, `(.L_x_0) ;  /* 0x0000000100547547 */ /* 0x000fea000b800000 */
[----:B------:R-:W0:Y:S02]  /*00f0*/  LDC R4, c[0x0][0x3a0] ;  /* 0x0000e800ff047b82 */ /* 0x000e240000000800 */
[----:B0-----:R-:W0:Y:S01]  /*0100*/  I2F.U32.RP R0, R4 ;  /* 0x0000000400007306 */ /* 0x001e220000209000 */
[----:B------:R-:W-:-:S07]  /*0110*/  ISETP.NE.U32.AND P2, PT, R4, RZ, PT ;  /* 0x000000ff0400720c */ /* 0x000fce0003f45070 */
[----:B0-----:R-:W0:Y:S02]  /*0120*/  MUFU.RCP R0, R0 ;  /* 0x0000000000007308 */ /* 0x001e240000001000 */
[----:B0-----:R-:W-:-:S06]  /*0130*/  VIADD R2, R0, 0xffffffe ;  /* 0x0ffffffe00027836 */ /* 0x001fcc0000000000 */
[----:B------:R0:W1:Y:S02]  /*0140*/  F2I.FTZ.U32.TRUNC.NTZ R3, R2 ;  /* 0x0000000200037305 */ /* 0x000064000021f000 */
[----:B0-----:R-:W-:Y:S02]  /*0150*/  IMAD.MOV.U32 R2, RZ, RZ, RZ ;  /* 0x000000ffff027224 */ /* 0x001fe400078e00ff */
[----:B-1----:R-:W-:-:S04]  /*0160*/  IMAD.MOV R5, RZ, RZ, -R3 ;  /* 0x000000ffff057224 */ /* 0x002fc800078e0a03 */
[----:B------:R-:W-:-:S04]  /*0170*/  IMAD R5, R5, R4, RZ ;  /* 0x0000000405057224 */ /* 0x000fc800078e02ff */
[----:B------:R-:W-:-:S06]  /*0180*/  IMAD.HI.U32 R3, R3, R5, R2 ;  /* 0x0000000503037227 */ /* 0x000fcc00078e0002 */
[----:B------:R-:W-:-:S04]  /*0190*/  IMAD.HI.U32 R2, R3, UR4, RZ ;  /* 0x0000000403027c27 */ /* 0x000fc8000f8e00ff */
[----:B------:R-:W-:-:S04]  /*01a0*/  IMAD.MOV R3, RZ, RZ, -R2 ;  /* 0x000000ffff037224 */ /* 0x000fc800078e0a02 */
[----:B------:R-:W-:-:S05]  /*01b0*/  IMAD R3, R4, R3, UR4 ;  /* 0x0000000404037e24 */ /* 0x000fca000f8e0203 */
[----:B------:R-:W-:-:S13]  /*01c0*/  ISETP.GE.U32.AND P0, PT, R3, R4, PT ;  /* 0x000000040300720c */ /* 0x000fda0003f06070 */
[----:B------:R-:W-:Y:S02]  /*01d0*/  @P0 IMAD.IADD R3, R3, 0x1, -R4 ;  /* 0x0000000103030824 */ /* 0x000fe400078e0a04 */
[----:B------:R-:W-:-:S03]  /*01e0*/  @P0 VIADD R2, R2, 0x1 ;  /* 0x0000000102020836 */ /* 0x000fc60000000000 */
[----:B------:R-:W-:Y:S01]  /*01f0*/  ISETP.GE.U32.AND P1, PT, R3, R4, PT ;  /* 0x000000040300720c */ /* 0x000fe20003f26070 */
[----:B------:R-:W-:-:S12]  /*0200*/  IMAD.MOV.U32 R3, RZ, RZ, RZ ;  /* 0x000000ffff037224 */ /* 0x000fd800078e00ff */
[----:B------:R-:W-:Y:S01]  /*0210*/  @P1 VIADD R2, R2, 0x1 ;  /* 0x0000000102021836 */ /* 0x000fe20000000000 */
[----:B------:R-:W-:Y:S01]  /*0220*/  @!P2 LOP3.LUT R2, RZ, R4, RZ, 0x33, !PT ;  /* 0x00000004ff02a212 */ /* 0x000fe200078e33ff */
[----:B------:R-:W-:Y:S06]  /*0230*/  BRA `(.L_x_1) ;  /* 0x00000000002c7947 */ /* 0x000fec0003800000 */
.L_x_0:
[----:B------:R-:W0:Y:S01]  /*0240*/  LDCU.64 UR8, c[0x0][0x3a0] ;  /* 0x00007400ff0877ac */ /* 0x000e220008000a00 */
[----:B------:R-:W-:Y:S01]  /*0250*/  IMAD.U32 R2, RZ, RZ, UR4 ;  /* 0x00000004ff027e24 */ /* 0x000fe2000f8e00ff */
[----:B------:R-:W-:Y:S01]  /*0260*/  MOV R0, 0x2d0 ;  /* 0x000002d000007802 */ /* 0x000fe20000000f00 */
[----:B------:R-:W-:Y:S02]  /*0270*/  IMAD.U32 R3, RZ, RZ, UR5 ;  /* 0x00000005ff037e24 */ /* 0x000fe4000f8e00ff */
[----:B------:R-:W-:Y:S02]  /*0280*/  IMAD.MOV.U32 R10, RZ, RZ, R2 ;  /* 0x000000ffff0a7224 */ /* 0x000fe400078e0002 */
[----:B------:R-:W-:Y:S02]  /*0290*/  IMAD.U32 R7, RZ, RZ, UR7 ;  /* 0x00000007ff077e24 */ /* 0x000fe4000f8e00ff */
[----:B0-----:R-:W-:Y:S02]  /*02a0*/  IMAD.U32 R5, RZ, RZ, UR8 ;  /* 0x00000008ff057e24 */ /* 0x001fe4000f8e00ff */
[----:B------:R-:W-:-:S07]  /*02b0*/  IMAD.U32 R4, RZ, RZ, UR9 ;  /* 0x00000009ff047e24 */ /* 0x000fce000f8e00ff */
[----:B------:R-:W-:Y:S05]  /*02c0*/  CALL.REL.NOINC `($__internal_0_$__cuda_sm20_div_s64) ;  /* 0x0000000c00f47944 */ /* 0x000fea0003c00000 */
[----:B------:R-:W-:Y:S02]  /*02d0*/  IMAD.MOV.U32 R2, RZ, RZ, R5 ;  /* 0x000000ffff027224 */ /* 0x000fe400078e0005 */
[----:B------:R-:W-:-:S07]  /*02e0*/  IMAD.MOV.U32 R3, RZ, RZ, R4 ;  /* 0x000000ffff037224 */ /* 0x000fce00078e0004 */
.L_x_1:
[----:B------:R-:W-:-:S05]  /*02f0*/  LEA.HI R0, P0, R3, R2, RZ, 0x1 ;  /* 0x0000000203007211 */ /* 0x000fca00078108ff */
[----:B------:R-:W-:-:S05]  /*0300*/  IMAD.X R5, RZ, RZ, R3, P0 ;  /* 0x000000ffff057224 */ /* 0x000fca00000e0603 */
[--C-:B------:R-:W-:Y:S02]  /*0310*/  SHF.R.S64 R3, R0, 0x1, R5.reuse ;  /* 0x0000000100037819 */ /* 0x100fe40000001005 */
[----:B------:R-:W-:Y:S02]  /*0320*/  SHF.R.S32.HI R0, RZ, 0x1, R5 ;  /* 0x00000001ff007819 */ /* 0x000fe40000011405 */
[----:B------:R-:W-:-:S04]  /*0330*/  ISETP.GT.U32.AND P0, PT, R3, R6, PT ;  /* 0x000000060300720c */ /* 0x000fc80003f04070 */
[----:B------:R-:W-:-:S13]  /*0340*/  ISETP.GT.AND.EX P0, PT, R0, R11, PT, P0 ;  /* 0x0000000b0000720c */ /* 0x000fda0003f04300 */
[----:B------:R-:W-:Y:S05]  /*0350*/  @!P0 EXIT ;  /* 0x000000000000894d */ /* 0x000fea0003800000 */
[----:B------:R-:W0:Y:S01]  /*0360*/  LDCU UR4, c[0x0][0x39c] ;  /* 0x00007380ff0477ac */ /* 0x000e220008000800 */
[----:B------:R-:W-:Y:S01]  /*0370*/  BSSY.RECONVERGENT B0, `(.L_x_2) ;  /* 0x000001f000007945 */ /* 0x000fe20003800200 */
[----:B0-----:R-:W-:-:S04]  /*0380*/  LOP3.LUT R0, R11, UR4, RZ, 0xfc, !PT ;  /* 0x000000040b007c12 */ /* 0x001fc8000f8efcff */
[----:B------:R-:W-:-:S13]  /*0390*/  ISETP.NE.U32.AND P0, PT, R0, RZ, PT ;  /* 0x000000ff0000720c */ /* 0x000fda0003f05070 */
[----:B------:R-:W-:Y:S05]  /*03a0*/  @P0 BRA `(.L_x_3) ;  /* 0x0000000000500947 */ /* 0x000fea0003800000 */
[----:B------:R-:W0:Y:S02]  /*03b0*/  LDCU UR4, c[0x0][0x398] ;  /* 0x00007300ff0477ac */ /* 0x000e240008000800 */
[----:B0-----:R-:W0:Y:S01]  /*03c0*/  I2F.U32.RP R0, UR4 ;  /* 0x0000000400007d06 */ /* 0x001e220008209000 */
[----:B------:R-:W-:-:S07]  /*03d0*/  ISETP.NE.U32.AND P2, PT, RZ, UR4, PT ;  /* 0x00000004ff007c0c */ /* 0x000fce000bf45070 */
[----:B0-----:R-:W0:Y:S02]  /*03e0*/  MUFU.RCP R0, R0 ;  /* 0x0000000000007308 */ /* 0x001e240000001000 */
[----:B0-----:R-:W-:-:S06]  /*03f0*/  VIADD R2, R0, 0xffffffe ;  /* 0x0ffffffe00027836 */ /* 0x001fcc0000000000 */
[----:B------:R0:W1:Y:S02]  /*0400*/  F2I.FTZ.U32.TRUNC.NTZ R3, R2 ;  /* 0x0000000200037305 */ /* 0x000064000021f000 */
[----:B0-----:R-:W-:Y:S02]  /*0410*/  IMAD.MOV.U32 R2, RZ, RZ, RZ ;  /* 0x000000ffff027224 */ /* 0x001fe400078e00ff */
[----:B-1----:R-:W-:-:S04]  /*0420*/  IMAD.MOV R5, RZ, RZ, -R3 ;  /* 0x000000ffff057224 */ /* 0x002fc800078e0a03 */
[----:B------:R-:W-:-:S04]  /*0430*/  IMAD R5, R5, UR4, RZ ;  /* 0x0000000405057c24 */ /* 0x000fc8000f8e02ff */
[----:B------:R-:W-:-:S06]  /*0440*/  IMAD.HI.U32 R3, R3, R5, R2 ;  /* 0x0000000503037227 */ /* 0x000fcc00078e0002 */
[----:B------:R-:W-:-:S04]  /*0450*/  IMAD.HI.U32 R5, R3, R6, RZ ;  /* 0x0000000603057227 */ /* 0x000fc800078e00ff */
[----:B------:R-:W-:-:S04]  /*0460*/  IMAD.MOV R3, RZ, RZ, -R5 ;  /* 0x000000ffff037224 */ /* 0x000fc800078e0a05 */
[----:B------:R-:W-:-:S05]  /*0470*/  IMAD R3, R3, UR4, R6 ;  /* 0x0000000403037c24 */ /* 0x000fca000f8e0206 */
[----:B------:R-:W-:-:S13]  /*0480*/  ISETP.GE.U32.AND P0, PT, R3, UR4, PT ;  /* 0x0000000403007c0c */ /* 0x000fda000bf06070 */
[----:B------:R-:W-:Y:S02]  /*0490*/  @P0 VIADD R3, R3, -UR4 ;  /* 0x8000000403030c36 */ /* 0x000fe40008000000 */
[----:B------:R-:W-:-:S03]  /*04a0*/  @P0 VIADD R5, R5, 0x1 ;  /* 0x0000000105050836 */ /* 0x000fc60000000000 */
[----:B------:R-:W-:-:S13]  /*04b0*/  ISETP.GE.U32.AND P1, PT, R3, UR4, PT ;  /* 0x0000000403007c0c */ /* 0x000fda000bf26070 */
[----:B------:R-:W-:Y:S01]  /*04c0*/  @P1 VIADD R5, R5, 0x1 ;  /* 0x0000000105051836 */ /* 0x000fe20000000000 */
[----:B------:R-:W-:Y:S01]  /*04d0*/  @!P2 LOP3.LUT R5, RZ, UR4, RZ, 0x33, !PT ;  /* 0x00000004ff05ac12 */ /* 0x000fe2000f8e33ff */
[----:B------:R-:W-:Y:S06]  /*04e0*/  BRA `(.L_x_4) ;  /* 0x00000000001c7947 */ /* 0x000fec0003800000 */
.L_x_3:
[----:B------:R-:W0:Y:S01]  /*04f0*/  LDCU.64 UR4, c[0x0][0x398] ;  /* 0x00007300ff0477ac */ /* 0x000e220008000a00 */
[----:B------:R-:W-:Y:S01]  /*0500*/  IMAD.MOV.U32 R10, RZ, RZ, R6 ;  /* 0x000000ffff0a7224 */ /* 0x000fe200078e0006 */
[----:B------:R-:W-:Y:S01]  /*0510*/  MOV R0, 0x560 ;  /* 0x0000056000007802 */ /* 0x000fe20000000f00 */
[----:B------:R-:W-:Y:S02]  /*0520*/  IMAD.MOV.U32 R7, RZ, RZ, R11 ;  /* 0x000000ffff077224 */ /* 0x000fe400078e000b */
[----:B0-----:R-:W-:Y:S02]  /*0530*/  IMAD.U32 R5, RZ, RZ, UR4 ;  /* 0x00000004ff057e24 */ /* 0x001fe4000f8e00ff */
[----:B------:R-:W-:-:S07]  /*0540*/  IMAD.U32 R4, RZ, RZ, UR5 ;  /* 0x00000005ff047e24 */ /* 0x000fce000f8e00ff */
[----:B------:R-:W-:Y:S05]  /*0550*/  CALL.REL.NOINC `($__internal_0_$__cuda_sm20_div_s64) ;  /* 0x0000000c00507944 */ /* 0x000fea0003c00000 */
.L_x_4:
[----:B------:R-:W-:Y:S05]  /*0560*/  BSYNC.RECONVERGENT B0 ;  /* 0x0000000000007941 */ /* 0x000fea0003800200 */
.L_x_2:
[----:B------:R-:W0:Y:S02]  /*0570*/  LDC.64 R2, c[0x0][0x3a0] ;  /* 0x0000e800ff027b82 */ /* 0x000e240000000a00 */
[----:B0-----:R-:W-:-:S04]  /*0580*/  ISETP.GE.U32.AND P0, PT, R2, 0x1, PT ;  /* 0x000000010200780c */ /* 0x001fc80003f06070 */
[----:B------:R-:W-:-:S13]  /*0590*/  ISETP.GE.AND.EX P0, PT, R3, RZ, PT, P0 ;  /* 0x000000ff0300720c */ /* 0x000fda0003f06300 */
[----:B------:R-:W-:Y:S05]  /*05a0*/  @!P0 EXIT ;  /* 0x000000000000894d */ /* 0x000fea0003800000 */
[C---:B------:R-:W-:Y:S01]  /*05b0*/  ISETP.GE.U32.AND P1, PT, R2.reuse, 0x8, PT ;  /* 0x000000080200780c */ /* 0x040fe20003f26070 */
[----:B------:R-:W0:Y:S01]  /*05c0*/  LDCU.64 UR4, c[0x0][0x358] ;  /* 0x00006b00ff0477ac */ /* 0x000e220008000a00 */
[----:B------:R-:W-:Y:S01]  /*05d0*/  LOP3.LUT R21, R2, 0x7, RZ, 0xc0, !PT ;  /* 0x0000000702157812 */ /* 0x000fe200078ec0ff */
[C---:B------:R-:W-:Y:S01]  /*05e0*/  IMAD.SHL.U32 R0, R6.reuse, 0x2, RZ ;  /* 0x0000000206007824 */ /* 0x040fe200078e00ff */
[----:B------:R-:W-:Y:S02]  /*05f0*/  ISETP.GE.U32.AND.EX P1, PT, R3, RZ, PT, P1 ;  /* 0x000000ff0300720c */ /* 0x000fe40003f26110 */
[----:B------:R-:W-:Y:S02]  /*0600*/  CS2R R8, SRZ ;  /* 0x0000000000087805 */ /* 0x000fe4000001ff00 */
[----:B------:R-:W-:Y:S02]  /*0610*/  ISETP.NE.U32.AND P0, PT, R21, RZ, PT ;  /* 0x000000ff1500720c */ /* 0x000fe40003f05070 */
[----:B------:R-:W-:-:S02]  /*0620*/  SHF.L.U64.HI R7, R6, 0x1, R11 ;  /* 0x0000000106077819 */ /* 0x000fc4000001020b */
[----:B------:R-:W-:Y:S02]  /*0630*/  ISETP.NE.AND.EX P0, PT, RZ, RZ, PT, P0 ;  /* 0x000000ffff00720c */ /* 0x000fe40003f05300 */
[----:B------:R-:W-:-:S03]  /*0640*/  SHF.R.S32.HI R4, RZ, 0x1f, R5 ;  /* 0x0000001fff047819 */ /* 0x000fc60000011405 */
[----:B------:R-:W-:Y:S08]  /*0650*/  @!P1 BRA `(.L_x_5) ;  /* 0x00000004005c9947 */ /* 0x000ff00003800000 */
[----:B------:R-:W1:Y:S01]  /*0660*/  LDCU.64 UR6, c[0x0][0x3a0] ;  /* 0x00007400ff0677ac */ /* 0x000e620008000a00 */
[-C--:B------:R-:W-:Y:S01]  /*0670*/  IMAD R10, R11, R2.reuse, RZ ;  /* 0x000000020b0a7224 */ /* 0x080fe200078e02ff */
[C---:B------:R-:W-:Y:S01]  /*0680*/  SHF.L.U64.HI R15, R6.reuse, 0x3, R11 ;  /* 0x00000003060f7819 */ /* 0x040fe2000001020b */
[C---:B------:R-:W-:Y:S01]  /*0690*/  IMAD.SHL.U32 R13, R6.reuse, 0x8, RZ ;  /* 0x00000008060d7824 */ /* 0x040fe200078e00ff */
[----:B------:R-:W2:Y:S01]  /*06a0*/  LDCU.128 UR8, c[0x0][0x380] ;  /* 0x00007000ff0877ac */ /* 0x000ea20008000c00 */
[-C--:B------:R-:W-:Y:S01]  /*06b0*/  IMAD R12, R7, R2.reuse, RZ ;  /* 0x00000002070c7224 */ /* 0x080fe200078e02ff */
[----:B------:R-:W-:Y:S01]  /*06c0*/  SHF.L.U64.HI R9, R5, 0x2, R4 ;  /* 0x0000000205097819 */ /* 0x000fe20000010204 */
[C---:B------:R-:W-:Y:S01]  /*06d0*/  IMAD R17, R6.reuse, R3, R10 ;  /* 0x0000000306117224 */ /* 0x040fe200078e020a */
[----:B------:R-:W-:Y:S01]  /*06e0*/  LOP3.LUT R13, R13, 0x4, RZ, 0xfc, !PT ;  /* 0x000000040d0d7812 */ /* 0x000fe200078efcff */
[----:B------:R-:W-:-:S04]  /*06f0*/  IMAD.WIDE.U32 R10, R6, R2, RZ ;  /* 0x00000002060a7225 */ /* 0x000fc800078e00ff */
[-C--:B------:R-:W-:Y:S02]  /*0700*/  IMAD R6, R15, R2.reuse, RZ ;  /* 0x000000020f067224 */ /* 0x080fe400078e02ff */
[----:B------:R-:W-:Y:S02]  /*0710*/  IMAD.SHL.U32 R8, R5, 0x4, RZ ;  /* 0x0000000405087824 */ /* 0x000fe400078e00ff */
[C---:B------:R-:W-:Y:S02]  /*0720*/  IMAD R23, R0.reuse, R3, R12 ;  /* 0x0000000300177224 */ /* 0x040fe400078e020c */
[----:B-1----:R-:W-:Y:S01]  /*0730*/  IMAD.WIDE.U32 R14, R0, R2, UR6 ;  /* 0x00000006000e7e25 */ /* 0x002fe2000f8e0002 */
[----:B------:R-:W-:-:S03]  /*0740*/  LEA R16, P1, R10, R8, 0x3 ;  /* 0x000000080a107211 */ /* 0x000fc600078218ff */
[C---:B------:R-:W-:Y:S01]  /*0750*/  IMAD R19, R13.reuse, R3, R6 ;  /* 0x000000030d137224 */ /* 0x040fe200078e0206 */
[----:B------:R-:W-:Y:S01]  /*0760*/  LEA R6, P3, R14, R8, 0x2 ;  /* 0x000000080e067211 */ /* 0x000fe200078610ff */
[----:B------:R-:W-:Y:S01]  /*0770*/  IMAD.WIDE.U32 R12, R13, R2, R8 ;  /* 0x000000020d0c7225 */ /* 0x000fe200078e0008 */
[----:B------:R-:W-:-:S03]  /*0780*/  LOP3.LUT R8, R2, 0xfffffff8, RZ, 0xc0, !PT ;  /* 0xfffffff802087812 */ /* 0x000fc600078ec0ff */
[----:B------:R-:W-:Y:S01]  /*0790*/  IMAD.IADD R17, R11, 0x1, R17 ;  /* 0x000000010b117824 */ /* 0x000fe200078e0211 */
[----:B--2---:R-:W-:Y:S01]  /*07a0*/  IADD3 R20, P2, PT, R12, UR8, RZ ;  /* 0x000000080c147c10 */ /* 0x004fe2000ff5e0ff */
[----:B------:R-:W-:Y:S02]  /*07b0*/  IMAD.IADD R11, R15, 0x1, R23 ;  /* 0x000000010f0b7824 */ /* 0x000fe400078e0217 */
[----:B------:R-:W-:Y:S01]  /*07c0*/  IMAD.MOV.U32 R18, RZ, RZ, R8 ;  /* 0x000000ffff127224 */ /* 0x000fe200078e0008 */
[-C--:B------:R-:W-:Y:S02]  /*07d0*/  LEA.HI.X R15, R10, R9.reuse, R17, 0x3, P1 ;  /* 0x000000090a0f7211 */ /* 0x080fe400008f1c11 */
[----:B------:R-:W-:Y:S02]  /*07e0*/  LEA.HI.X R11, R14, R9, R11, 0x2, P3 ;  /* 0x000000090e0b7211 */ /* 0x000fe400018f140b */
[----:B------:R-:W-:Y:S02]  /*07f0*/  IADD3 R14, P3, PT, R16, 0x10, RZ ;  /* 0x00000010100e7810 */ /* 0x000fe40007f7e0ff */
[----:B------:R-:W-:-:S02]  /*0800*/  IADD3.X R12, PT, PT, R13, UR9, R19, P2, !PT ;  /* 0x000000090d0c7c10 */ /* 0x000fc400097fe413 */
[----:B------:R-:W-:Y:S01]  /*0810*/  IADD3 R10, P2, PT, R6, UR10, RZ ;  /* 0x0000000a060a7c10 */ /* 0x000fe2000ff5e0ff */
[----:B------:R-:W-:Y:S01]  /*0820*/  IMAD.X R15, RZ, RZ, R15, P3 ;  /* 0x000000ffff0f7224 */ /* 0x000fe200018e060f */
[----:B------:R-:W-:Y:S02]  /*0830*/  LOP3.LUT R9, R3, 0x7fffffff, RZ, 0xc0, !PT ;  /* 0x7fffffff03097812 */ /* 0x000fe400078ec0ff */
[----:B------:R-:W-:Y:S02]  /*0840*/  IADD3 R19, P1, PT, R14, UR8, RZ ;  /* 0x000000080e137c10 */ /* 0x000fe4000ff3e0ff */
[----:B------:R-:W-:Y:S01]  /*0850*/  IADD3 R20, P3, PT, R20, 0x10, RZ ;  /* 0x0000001014147810 */ /* 0x000fe20007f7e0ff */
[----:B------:R-:W-:Y:S01]  /*0860*/  IMAD.MOV.U32 R6, RZ, RZ, R9 ;  /* 0x000000ffff067224 */ /* 0x000fe200078e0009 */
[----:B------:R-:W-:Y:S02]  /*0870*/  IADD3 R14, P4, PT, R14, UR10, RZ ;  /* 0x0000000a0e0e7c10 */ /* 0x000fe4000ff9e0ff */
[----:B------:R-:W-:Y:S01]  /*0880*/  IADD3 R10, P5, PT, R10, 0x10, RZ ;  /* 0x000000100a0a7810 */ /* 0x000fe20007fbe0ff */
[----:B------:R-:W-:Y:S01]  /*0890*/  IMAD.X R23, RZ, RZ, R12, P3 ;  /* 0x000000ffff177224 */ /* 0x000fe200018e060c */
[----:B------:R-:W-:-:S02]  /*08a0*/  IADD3.X R13, PT, PT, R15, UR9, RZ, P1, !PT ;  /* 0x000000090f0d7c10 */ /* 0x000fc40008ffe4ff */
[----:B------:R-:W-:Y:S02]  /*08b0*/  IADD3.X R15, PT, PT, R15, UR11, RZ, P4, !PT ;  /* 0x0000000b0f0f7c10 */ /* 0x000fe4000a7fe4ff */
[----:B------:R-:W-:-:S07]  /*08c0*/  IADD3.X R11, PT, PT, RZ, UR11, R11, P5, P2 ;  /* 0x0000000bff0b7c10 */ /* 0x000fce000afe440b */
.L_x_6:
[----:B01----:R-:W2:Y:S01]  /*08d0*/  LDG.E R17, desc[UR4][R10.64+-0x10] ;  /* 0xfffff0040a117981 */ /* 0x003ea2000c1e1900 */
[----:B------:R-:W-:Y:S02]  /*08e0*/  IMAD.MOV.U32 R12, RZ, RZ, R19 ;  /* 0x000000ffff0c7224 */ /* 0x000fe400078e0013 */
[----:B------:R-:W-:-:S03]  /*08f0*/  IMAD.MOV.U32 R16, RZ, RZ, R20 ;  /* 0x000000ffff107224 */ /* 0x000fc600078e0014 */
[----:B--2---:R0:W-:Y:S04]  /*0900*/  STG.E desc[UR4][R12.64+-0x10], R17 ;  /* 0xfffff0110c007986 */ /* 0x0041e8000c101904 */
[----:B------:R-:W2:Y:S01]  /*0910*/  LDG.E R19, desc[UR4][R14.64+-0x10] ;  /* 0xfffff0040e137981 */ /* 0x000ea2000c1e1900 */
[----:B0-----:R-:W-:-:S05]  /*0920*/  IMAD.MOV.U32 R17, RZ, RZ, R23 ;  /* 0x000000ffff117224 */ /* 0x001fca00078e0017 */
[----:B--2---:R0:W-:Y:S04]  /*0930*/  STG.E desc[UR4][R16.64+-0x10], R19 ;  /* 0xfffff01310007986 */ /* 0x0041e8000c101904 */
[----:B------:R-:W2:Y:S04]  /*0940*/  LDG.E R23, desc[UR4][R10.64+-0xc] ;  /* 0xfffff4040a177981 */ /* 0x000ea8000c1e1900 */
[----:B--2---:R1:W-:Y:S04]  /*0950*/  STG.E desc[UR4][R12.64+-0xc], R23 ;  /* 0xfffff4170c007986 */ /* 0x0043e8000c101904 */
[----:B------:R-:W2:Y:S04]  /*0960*/  LDG.E R25, desc[UR4][R14.64+-0xc] ;  /* 0xfffff4040e197981 */ /* 0x000ea8000c1e1900 */
[----:B--2---:R2:W-:Y:S04]  /*0970*/  STG.E desc[UR4][R16.64+-0xc], R25 ;  /* 0xfffff41910007986 */ /* 0x0045e8000c101904 */
[----:B------:R-:W3:Y:S04]  /*0980*/  LDG.E R27, desc[UR4][R10.64+-0x8] ;  /* 0xfffff8040a1b7981 */ /* 0x000ee8000c1e1900 */
[----:B---3--:R3:W-:Y:S04]  /*0990*/  STG.E desc[UR4][R12.64+-0x8], R27 ;  /* 0xfffff81b0c007986 */ /* 0x0087e8000c101904 */
[----:B------:R-:W4:Y:S04]  /*09a0*/  LDG.E R29, desc[UR4][R14.64+-0x8] ;  /* 0xfffff8040e1d7981 */ /* 0x000f28000c1e1900 */
[----:B----4-:R4:W-:Y:S04]  /*09b0*/  STG.E desc[UR4][R16.64+-0x8], R29 ;  /* 0xfffff81d10007986 */ /* 0x0109e8000c101904 */
[----:B------:R-:W5:Y:S04]  /*09c0*/  LDG.E R20, desc[UR4][R10.64+-0x4] ;  /* 0xfffffc040a147981 */ /* 0x000f68000c1e1900 */
[----:B-----5:R5:W-:Y:S04]  /*09d0*/  STG.E desc[UR4][R12.64+-0x4], R20 ;  /* 0xfffffc140c007986 */ /* 0x020be8000c101904 */
[----:B0-----:R-:W2:Y:S04]  /*09e0*/  LDG.E R19, desc[UR4][R14.64+-0x4] ;  /* 0xfffffc040e137981 */ /* 0x001ea8000c1e1900 */
[----:B--2---:R-:W-:Y:S04]  /*09f0*/  STG.E desc[UR4][R16.64+-0x4], R19 ;  /* 0xfffffc1310007986 */ /* 0x004fe8000c101904 */
[----:B-1----:R-:W2:Y:S04]  /*0a00*/  LDG.E R23, desc[UR4][R10.64] ;  /* 0x000000040a177981 */ /* 0x002ea8000c1e1900 */
[----:B--2---:R0:W-:Y:S04]  /*0a10*/  STG.E desc[UR4][R12.64], R23 ;  /* 0x000000170c007986 */ /* 0x0041e8000c101904 */
[----:B------:R-:W2:Y:S04]  /*0a20*/  LDG.E R25, desc[UR4][R14.64] ;  /* 0x000000040e197981 */ /* 0x000ea8000c1e1900 */
[----:B--2---:R1:W-:Y:S04]  /*0a30*/  STG.E desc[UR4][R16.64], R25 ;  /* 0x0000001910007986 */ /* 0x0043e8000c101904 */
[----:B---3--:R-:W2:Y:S04]  /*0a40*/  LDG.E R27, desc[UR4][R10.64+0x4] ;  /* 0x000004040a1b7981 */ /* 0x008ea8000c1e1900 */
[----:B--2---:R-:W-:Y:S04]  /*0a50*/  STG.E desc[UR4][R12.64+0x4], R27 ;  /* 0x0000041b0c007986 */ /* 0x004fe8000c101904 */
[----:B----4-:R-:W2:Y:S04]  /*0a60*/  LDG.E R29, desc[UR4][R14.64+0x4] ;  /* 0x000004040e1d7981 */ /* 0x010ea8000c1e1900 */
[----:B--2---:R-:W-:Y:S04]  /*0a70*/  STG.E desc[UR4][R16.64+0x4], R29 ;  /* 0x0000041d10007986 */ /* 0x004fe8000c101904 */
[----:B-----5:R-:W2:Y:S04]  /*0a80*/  LDG.E R20, desc[UR4][R10.64+0x8] ;  /* 0x000008040a147981 */ /* 0x020ea8000c1e1900 */
[----:B--2---:R2:W-:Y:S04]  /*0a90*/  STG.E desc[UR4][R12.64+0x8], R20 ;  /* 0x000008140c007986 */ /* 0x0045e8000c101904 */
[----:B------:R-:W3:Y:S04]  /*0aa0*/  LDG.E R22, desc[UR4][R14.64+0x8] ;  /* 0x000008040e167981 */ /* 0x000ee8000c1e1900 */
[----:B---3--:R-:W-:Y:S04]  /*0ab0*/  STG.E desc[UR4][R16.64+0x8], R22 ;  /* 0x0000081610007986 */ /* 0x008fe8000c101904 */
[----:B0-----:R-:W3:Y:S01]  /*0ac0*/  LDG.E R23, desc[UR4][R10.64+0xc] ;  /* 0x00000c040a177981 */ /* 0x001ee2000c1e1900 */
[----:B------:R-:W-:-:S04]  /*0ad0*/  IADD3 R18, P1, PT, R18, -0x8, RZ ;  /* 0xfffffff812127810 */ /* 0x000fc80007f3e0ff */
[----:B------:R-:W-:Y:S02]  /*0ae0*/  IADD3.X R6, PT, PT, R6, -0x1, RZ, P1, !PT ;  /* 0xffffffff06067810 */ /* 0x000fe40000ffe4ff */
[----:B------:R-:W-:-:S04]  /*0af0*/  ISETP.NE.U32.AND P1, PT, R18, RZ, PT ;  /* 0x000000ff1200720c */ /* 0x000fc80003f25070 */
[----:B------:R-:W-:Y:S01]  /*0b00*/  ISETP.NE.AND.EX P1, PT, R6, RZ, PT, P1 ;  /* 0x000000ff0600720c */ /* 0x000fe20003f25310 */
[----:B---3--:R0:W-:Y:S04]  /*0b10*/  STG.E desc[UR4][R12.64+0xc], R23 ;  /* 0x00000c170c007986 */ /* 0x0081e8000c101904 */
[----:B-1----:R1:W3:Y:S01]  /*0b20*/  LDG.E R25, desc[UR4][R14.64+0xc] ;  /* 0x00000c040e197981 */ /* 0x0022e2000c1e1900 */
[----:B------:R-:W-:Y:S02]  /*0b30*/  IADD3 R19, P2, PT, R12, 0x20, RZ ;  /* 0x000000200c137810 */ /* 0x000fe40007f5e0ff */
[----:B--2---:R-:W-:Y:S02]  /*0b40*/  IADD3 R20, P3, PT, R16, 0x20, RZ ;  /* 0x0000002010147810 */ /* 0x004fe40007f7e0ff */
[----:B------:R-:W-:Y:S01]  /*0b50*/  IADD3 R10, P5, PT, R10, 0x20, RZ ;  /* 0x000000200a0a7810 */ /* 0x000fe20007fbe0ff */
[----:B0-----:R-:W-:Y:S01]  /*0b60*/  IMAD.X R13, RZ, RZ, R13, P2 ;  /* 0x000000ffff0d7224 */ /* 0x001fe200010e060d */
[----:B-1----:R-:W-:Y:S01]  /*0b70*/  IADD3 R14, P4, PT, R14, 0x20, RZ ;  /* 0x000000200e0e7810 */ /* 0x002fe20007f9e0ff */
[----:B------:R-:W-:-:S02]  /*0b80*/  IMAD.X R23, RZ, RZ, R17, P3 ;  /* 0x000000ffff177224 */ /* 0x000fc400018e0611 */
[----:B------:R-:W-:Y:S02]  /*0b90*/  IMAD.X R11, RZ, RZ, R11, P5 ;  /* 0x000000ffff0b7224 */ /* 0x000fe400028e060b */
[----:B------:R-:W-:Y:S01]  /*0ba0*/  IMAD.X R15, RZ, RZ, R15, P4 ;  /* 0x000000ffff0f7224 */ /* 0x000fe200020e060f */
[----:B---3--:R1:W-:Y:S01]  /*0bb0*/  STG.E desc[UR4][R16.64+0xc], R25 ;  /* 0x00000c1910007986 */ /* 0x0083e2000c101904 */
[----:B------:R-:W-:Y:S06]  /*0bc0*/  @P1 BRA `(.L_x_6) ;  /* 0xfffffffc00401947 */ /* 0x000fec000383ffff */
.L_x_5:
[----:B0-----:R-:W-:Y:S05]  /*0bd0*/  @!P0 EXIT ;  /* 0x000000000000894d */ /* 0x001fea0003800000 */
[----:B------:R-:W-:Y:S02]  /*0be0*/  ISETP.GE.U32.AND P1, PT, R21, 0x4, PT ;  /* 0x000000041500780c */ /* 0x000fe40003f26070 */
[----:B------:R-:W-:Y:S02]  /*0bf0*/  LOP3.LUT R20, R2, 0x3, RZ, 0xc0, !PT ;  /* 0x0000000302147812 */ /* 0x000fe400078ec0ff */
[----:B------:R-:W-:Y:S02]  /*0c00*/  ISETP.GE.U32.AND.EX P1, PT, RZ, RZ, PT, P1 ;  /* 0x000000ffff00720c */ /* 0x000fe40003f26110 */
[----:B------:R-:W-:Y:S02]  /*0c10*/  IADD3 R10, P2, PT, R5, R2, RZ ;  /* 0x00000002050a7210 */ /* 0x000fe40007f5e0ff */
[----:B------:R-:W-:-:S03]  /*0c20*/  ISETP.NE.U32.AND P0, PT, R20, RZ, PT ;  /* 0x000000ff1400720c */ /* 0x000fc60003f05070 */
[----:B------:R-:W-:Y:S01]  /*0c30*/  IMAD.X R6, R4, 0x1, R3, P2 ;  /* 0x0000000104067824 */ /* 0x000fe200010e0603 */
[----:B------:R-:W-:-:S05]  /*0c40*/  ISETP.NE.AND.EX P0, PT, RZ, RZ, PT, P0 ;  /* 0x000000ffff00720c */ /* 0x000fca0003f05300 */
[----:B------:R-:W-:Y:S08]  /*0c50*/  @!P1 BRA `(.L_x_7) ;  /* 0x00000000009c9947 */ /* 0x000ff00003800000 */
[----:B------:R-:W0:Y:S01]  /*0c60*/  LDCU.128 UR8, c[0x0][0x380] ;  /* 0x00007000ff0877ac */ /* 0x000e220008000c00 */
[-C--:B------:R-:W-:Y:S02]  /*0c70*/  IMAD R11, R7, R2.reuse, RZ ;  /* 0x00000002070b7224 */ /* 0x080fe400078e02ff */
[----:B------:R-:W-:-:S04]  /*0c80*/  IMAD.WIDE.U32 R14, R0, R2, R8 ;  /* 0x00000002000e7225 */ /* 0x000fc800078e0008 */
[----:B------:R-:W-:-:S04]  /*0c90*/  IMAD R11, R0, R3, R11 ;  /* 0x00000003000b7224 */ /* 0x000fc800078e020b */
[----:B-1----:R-:W-:Y:S01]  /*0ca0*/  IMAD.IADD R17, R11, 0x1, R15 ;  /* 0x000000010b117824 */ /* 0x002fe200078e020f */
[----:B------:R-:W-:-:S05]  /*0cb0*/  IADD3 R11, P1, PT, R10, R14, RZ ;  /* 0x0000000e0a0b7210 */ /* 0x000fca0007f3e0ff */
[----:B------:R-:W-:Y:S01]  /*0cc0*/  IMAD.X R16, R17, 0x1, R6, P1 ;  /* 0x0000000111107824 */ /* 0x000fe200008e0606 */
[----:B0-----:R-:W-:-:S04]  /*0cd0*/  LEA R12, P1, R11, UR10, 0x2 ;  /* 0x0000000a0b0c7c11 */ /* 0x001fc8000f8210ff */
[----:B------:R-:W-:-:S05]  /*0ce0*/  LEA.HI.X R13, R11, UR11, R16, 0x2, P1 ;  /* 0x0000000b0b0d7c11 */ /* 0x000fca00088f1410 */
[----:B------:R-:W2:Y:S01]  /*0cf0*/  LDG.E R11, desc[UR4][R12.64] ;  /* 0x000000040c0b7981 */ /* 0x000ea2000c1e1900 */
[----:B------:R-:W-:-:S05]  /*0d00*/  IADD3 R14, P1, PT, R5, R14, RZ ;  /* 0x0000000e050e7210 */ /* 0x000fca0007f3e0ff */
[----:B------:R-:W-:Y:S02]  /*0d10*/  IMAD.X R17, R4, 0x1, R17, P1 ;  /* 0x0000000104117824 */ /* 0x000fe400008e0611 */
[----:B------:R-:W-:-:S03]  /*0d20*/  IMAD.SHL.U32 R16, R14, 0x4, RZ ;  /* 0x000000040e107824 */ /* 0x000fc600078e00ff */
[----:B------:R-:W-:Y:S02]  /*0d30*/  SHF.L.U64.HI R17, R14, 0x2, R17 ;  /* 0x000000020e117819 */ /* 0x000fe40000010211 */
[C---:B------:R-:W-:Y:S02]  /*0d40*/  IADD3 R14, P2, PT, R16.reuse, UR10, RZ ;  /* 0x0000000a100e7c10 */ /* 0x040fe4000ff5e0ff */
[----:B------:R-:W-:Y:S02]  /*0d50*/  IADD3 R16, P1, PT, R16, UR8, RZ ;  /* 0x0000000810107c10 */ /* 0x000fe4000ff3e0ff */
[C---:B------:R-:W-:Y:S02]  /*0d60*/  IADD3.X R15, PT, PT, R17.reuse, UR11, RZ, P2, !PT ;  /* 0x0000000b110f7c10 */ /* 0x040fe400097fe4ff */
[----:B------:R-:W-:-:S05]  /*0d70*/  IADD3.X R17, PT, PT, R17, UR9, RZ, P1, !PT ;  /* 0x0000000911117c10 */ /* 0x000fca0008ffe4ff */
[----:B--2---:R0:W-:Y:S04]  /*0d80*/  STG.E desc[UR4][R16.64], R11 ;  /* 0x0000000b10007986 */ /* 0x0041e8000c101904 */
[----:B------:R-:W2:Y:S01]  /*0d90*/  LDG.E R21, desc[UR4][R14.64] ;  /* 0x000000040e157981 */ /* 0x000ea2000c1e1900 */
[----:B------:R-:W-:-:S04]  /*0da0*/  IMAD.WIDE.U32 R18, R2, 0x4, RZ ;  /* 0x0000000402127825 */ /* 0x000fc800078e00ff */
[----:B------:R-:W-:Y:S01]  /*0db0*/  IMAD.SHL.U32 R23, R3, 0x4, RZ ;  /* 0x0000000403177824 */ /* 0x000fe200078e00ff */
[----:B------:R-:W-:-:S04]  /*0dc0*/  IADD3 R18, P1, PT, R18, R16, RZ ;  /* 0x0000001012127210 */ /* 0x000fc80007f3e0ff */
[----:B------:R-:W-:-:S05]  /*0dd0*/  IADD3.X R19, PT, PT, R17, R19, R23, P1, !PT ;  /* 0x0000001311137210 */ /* 0x000fca0000ffe417 */
[----:B--2---:R1:W-:Y:S04]  /*0de0*/  STG.E desc[UR4][R18.64], R21 ;  /* 0x0000001512007986 */ /* 0x0043e8000c101904 */
[----:B------:R-:W2:Y:S04]  /*0df0*/  LDG.E R23, desc[UR4][R12.64+0x4] ;  /* 0x000004040c177981 */ /* 0x000ea8000c1e1900 */
[----:B--2---:R2:W-:Y:S04]  /*0e00*/  STG.E desc[UR4][R16.64+0x4], R23 ;  /* 0x0000041710007986 */ /* 0x0045e8000c101904 */
[----:B------:R-:W3:Y:S04]  /*0e10*/  LDG.E R25, desc[UR4][R14.64+0x4] ;  /* 0x000004040e197981 */ /* 0x000ee8000c1e1900 */
[----:B---3--:R2:W-:Y:S04]  /*0e20*/  STG.E desc[UR4][R18.64+0x4], R25 ;  /* 0x0000041912007986 */ /* 0x0085e8000c101904 */
[----:B0-----:R-:W3:Y:S04]  /*0e30*/  LDG.E R11, desc[UR4][R12.64+0x8] ;  /* 0x000008040c0b7981 */ /* 0x001ee8000c1e1900 */
[----:B---3--:R2:W-:Y:S04]  /*0e40*/  STG.E desc[UR4][R16.64+0x8], R11 ;  /* 0x0000080b10007986 */ /* 0x0085e8000c101904 */
[----:B------:R-:W3:Y:S04]  /*0e50*/  LDG.E R27, desc[UR4][R14.64+0x8] ;  /* 0x000008040e1b7981 */ /* 0x000ee8000c1e1900 */
[----:B---3--:R2:W-:Y:S04]  /*0e60*/  STG.E desc[UR4][R18.64+0x8], R27 ;  /* 0x0000081b12007986 */ /* 0x0085e8000c101904 */
[----:B------:R-:W3:Y:S04]  /*0e70*/  LDG.E R29, desc[UR4][R12.64+0xc] ;  /* 0x00000c040c1d7981 */ /* 0x000ee8000c1e1900 */
[----:B---3--:R2:W-:Y:S04]  /*0e80*/  STG.E desc[UR4][R16.64+0xc], R29 ;  /* 0x00000c1d10007986 */ /* 0x0085e8000c101904 */
[----:B-1----:R-:W3:Y:S01]  /*0e90*/  LDG.E R21, desc[UR4][R14.64+0xc] ;  /* 0x00000c040e157981 */ /* 0x002ee2000c1e1900 */
[----:B------:R-:W-:-:S05]  /*0ea0*/  IADD3 R8, P1, PT, R8, 0x4, RZ ;  /* 0x0000000408087810 */ /* 0x000fca0007f3e0ff */
[----:B------:R-:W-:Y:S01]  /*0eb0*/  IMAD.X R9, RZ, RZ, R9, P1 ;  /* 0x000000ffff097224 */ /* 0x000fe200008e0609 */
[----:B---3--:R2:W-:Y:S07]  /*0ec0*/  STG.E desc[UR4][R18.64+0xc], R21 ;  /* 0x00000c1512007986 */ /* 0x0085ee000c101904 */
.L_x_7:
[----:B------:R-:W-:Y:S05]  /*0ed0*/  @!P0 EXIT ;  /* 0x000000000000894d */ /* 0x000fea0003800000 */
[----:B------:R-:W-:Y:S02]  /*0ee0*/  ISETP.NE.U32.AND P1, PT, R20, 0x1, PT ;  /* 0x000000011400780c */ /* 0x000fe40003f25070 */
[----:B--2---:R-:W-:Y:S02]  /*0ef0*/  LOP3.LUT R11, R2, 0x1, RZ, 0xc0, !PT ;  /* 0x00000001020b7812 */ /* 0x004fe400078ec0ff */
[----:B------:R-:W-:Y:S02]  /*0f00*/  ISETP.NE.AND.EX P1, PT, RZ, RZ, PT, P1 ;  /* 0x000000ffff00720c */ /* 0x000fe40003f25310 */
[----:B------:R-:W-:-:S04]  /*0f10*/  ISETP.NE.U32.AND P0, PT, R11, 0x1, PT ;  /* 0x000000010b00780c */ /* 0x000fc80003f05070 */
[----:B------:R-:W-:-:S07]  /*0f20*/  ISETP.NE.U32.AND.EX P0, PT, RZ, RZ, PT, P0 ;  /* 0x000000ffff00720c */ /* 0x000fce0003f05100 */
[----:B------:R-:W-:Y:S06]  /*0f30*/  @!P1 BRA `(.L_x_8) ;  /* 0x0000000000749947 */ /* 0x000fec0003800000 */
[----:B------:R-:W0:Y:S01]  /*0f40*/  LDCU.128 UR8, c[0x0][0x380] ;  /* 0x00007000ff0877ac */ /* 0x000e220008000c00 */
[-C--:B------:R-:W-:Y:S02]  /*0f50*/  IMAD R11, R7, R2.reuse, RZ ;  /* 0x00000002070b7224 */ /* 0x080fe400078e02ff */
[----:B------:R-:W-:-:S04]  /*0f60*/  IMAD.WIDE.U32 R14, R0, R2, R8 ;  /* 0x00000002000e7225 */ /* 0x000fc800078e0008 */
[----:B------:R-:W-:-:S04]  /*0f70*/  IMAD R11, R0, R3, R11 ;  /* 0x00000003000b7224 */ /* 0x000fc800078e020b */
[----:B------:R-:W-:Y:S01]  /*0f80*/  IMAD.IADD R15, R11, 0x1, R15 ;  /* 0x000000010b0f7824 */ /* 0x000fe200078e020f */
[----:B------:R-:W-:-:S05]  /*0f90*/  IADD3 R11, P1, PT, R10, R14, RZ ;  /* 0x0000000e0a0b7210 */ /* 0x000fca0007f3e0ff */
[----:B-1----:R-:W-:Y:S01]  /*0fa0*/  IMAD.X R16, R15, 0x1, R6, P1 ;  /* 0x000000010f107824 */ /* 0x002fe200008e0606 */
        /* <DEDUP_REMOVED lines=13> */
[----:B------:R-:W-:-:S04]  /*1080*/  LEA R18, P1, R2, R16, 0x2 ;  /* 0x0000001002127211 */ /* 0x000fc800078210ff */
[----:B------:R-:W-:-:S05]  /*1090*/  LEA.HI.X R19, R2, R17, R3, 0x2, P1 ;  /* 0x0000001102137211 */ /* 0x000fca00008f1403 */
[----:B--2---:R0:W-:Y:S04]  /*10a0*/  STG.E desc[UR4][R18.64], R21 ;  /* 0x0000001512007986 */ /* 0x0041e8000c101904 */
[----:B------:R-:W2:Y:S04]  /*10b0*/  LDG.E R13, desc[UR4][R12.64+0x4] ;  /* 0x000004040c0d7981 */ /* 0x000ea8000c1e1900 */
[----:B--2---:R0:W-:Y:S04]  /*10c0*/  STG.E desc[UR4][R16.64+0x4], R13 ;  /* 0x0000040d10007986 */ /* 0x0041e8000c101904 */
[----:B------:R-:W2:Y:S01]  /*10d0*/  LDG.E R23, desc[UR4][R14.64+0x4] ;  /* 0x000004040e177981 */ /* 0x000ea2000c1e1900 */
[----:B------:R-:W-:-:S05]  /*10e0*/  IADD3 R8, P1, PT, R8, 0x2, RZ ;  /* 0x0000000208087810 */ /* 0x000fca0007f3e0ff */
[----:B------:R-:W-:Y:S01]  /*10f0*/  IMAD.X R9, RZ, RZ, R9, P1 ;  /* 0x000000ffff097224 */ /* 0x000fe200008e0609 */
[----:B--2---:R0:W-:Y:S07]  /*1100*/  STG.E desc[UR4][R18.64+0x4], R23 ;  /* 0x0000041712007986 */ /* 0x0041ee000c101904 */
.L_x_8:
[----:B------:R-:W-:Y:S05]  /*1110*/  @P0 EXIT ;  /* 0x000000000000094d */ /* 0x000fea0003800000 */
[----:B------:R-:W2:Y:S01]  /*1120*/  LDCU.128 UR8, c[0x0][0x380] ;  /* 0x00007000ff0877ac */ /* 0x000ea20008000c00 */
[-C--:B------:R-:W-:Y:S02]  /*1130*/  IMAD R7, R7, R2.reuse, RZ ;  /* 0x0000000207077224 */ /* 0x080fe400078e02ff */
[----:B------:R-:W-:-:S04]  /*1140*/  IMAD.WIDE.U32 R8, R0, R2, R8 ;  /* 0x0000000200087225 */ /* 0x000fc800078e0008 */
[----:B------:R-:W-:Y:S01]  /*1150*/  IMAD R7, R0, R3, R7 ;  /* 0x0000000300077224 */ /* 0x000fe200078e0207 */
[----:B------:R-:W-:-:S03]  /*1160*/  IADD3 R10, P0, PT, R10, R8, RZ ;  /* 0x000000080a0a7210 */ /* 0x000fc60007f1e0ff */
[----:B------:R-:W-:-:S04]  /*1170*/  IMAD.IADD R9, R7, 0x1, R9 ;  /* 0x0000000107097824 */ /* 0x000fc800078e0209 */
[----:B------:R-:W-:Y:S01]  /*1180*/  IMAD.X R7, R9, 0x1, R6, P0 ;  /* 0x0000000109077824 */ /* 0x000fe200000e0606 */
[----:B--2---:R-:W-:-:S04]  /*1190*/  LEA R6, P0, R10, UR10, 0x2 ;  /* 0x0000000a0a067c11 */ /* 0x004fc8000f8010ff */
[----:B------:R-:W-:-:S05]  /*11a0*/  LEA.HI.X R7, R10, UR11, R7, 0x2, P0 ;  /* 0x0000000b0a077c11 */ /* 0x000fca00080f1407 */
[----:B0-----:R-:W2:Y:S01]  /*11b0*/  LDG.E R11, desc[UR4][R6.64] ;  /* 0x00000004060b7981 */ /* 0x001ea2000c1e1900 */
        /* <DEDUP_REMOVED lines=8> */
[----:B--2---:R-:W-:Y:S04]  /*1240*/  STG.E desc[UR4][R4.64], R11 ;  /* 0x0000000b04007986 */ /* 0x004fe8000c101904 */
[----:B------:R-:W2:Y:S01]  /*1250*/  LDG.E R9, desc[UR4][R8.64] ;  /* 0x0000000408097981 */ /* 0x000ea2000c1e1900 */
[----:B------:R-:W-:-:S04]  /*1260*/  LEA R6, P0, R2, R4, 0x2 ;  /* 0x0000000402067211 */ /* 0x000fc800078010ff */
[----:B------:R-:W-:-:S05]  /*1270*/  LEA.HI.X R7, R2, R5, R3, 0x2, P0 ;  /* 0x0000000502077211 */ /* 0x000fca00000f1403 */
[----:B--2---:R-:W-:Y:S01]  /*1280*/  STG.E desc[UR4][R6.64], R9 ;  /* 0x0000000906007986 */ /* 0x004fe2000c101904 */
[----:B------:R-:W-:Y:S05]  /*1290*/  EXIT ;  /* 0x000000000000794d */ /* 0x000fea0003800000 */
        .weak           $__internal_0_$__cuda_sm20_div_s64
        .type           $__internal_0_$__cuda_sm20_div_s64,@function
        .size           $__internal_0_$__cuda_sm20_div_s64,(.L_x_10 - $__internal_0_$__cuda_sm20_div_s64)
$__internal_0_$__cuda_sm20_div_s64:
[-C--:B------:R-:W-:Y:S02]  /*12a0*/  IADD3 R2, P1, PT, RZ, -R5.reuse, RZ ;  /* 0x80000005ff027210 */ /* 0x080fe40007f3e0ff */
[----:B------:R-:W-:Y:S02]  /*12b0*/  ISETP.GE.AND P0, PT, R4, RZ, PT ;  /* 0x000000ff0400720c */ /* 0x000fe40003f06270 */
[----:B------:R-:W-:Y:S01]  /*12c0*/  ISETP.GE.AND P3, PT, R7, RZ, PT ;  /* 0x000000ff0700720c */ /* 0x000fe20003f66270 */
[----:B------:R-:W-:Y:S01]  /*12d0*/  IMAD.X R3, RZ, RZ, ~R4, P1 ;  /* 0x000000ffff037224 */ /* 0x000fe200008e0e04 */
[----:B------:R-:W-:-:S04]  /*12e0*/  SEL R2, R2, R5, !P0 ;  /* 0x0000000502027207 */ /* 0x000fc80004000000 */
[----:B------:R-:W-:-:S04]  /*12f0*/  SEL R3, R3, R4, !P0 ;  /* 0x0000000403037207 */ /* 0x000fc80004000000 */
[----:B------:R-:W0:Y:S08]  /*1300*/  I2F.U64.RP R14, R2 ;  /* 0x00000002000e7312 */ /* 0x000e300000309000 */
[----:B0-----:R-:W0:Y:S02]  /*1310*/  MUFU.RCP R14, R14 ;  /* 0x0000000e000e7308 */ /* 0x001e240000001000 */
[----:B0-----:R-:W-:-:S06]  /*1320*/  VIADD R8, R14, 0x1ffffffe ;  /* 0x1ffffffe0e087836 */ /* 0x001fcc0000000000 */
[----:B------:R-:W0:Y:S02]  /*1330*/  F2I.U64.TRUNC R8, R8 ;  /* 0x0000000800087311 */ /* 0x000e24000020d800 */
[----:B0-----:R-:W-:-:S04]  /*1340*/  IMAD.WIDE.U32 R12, R8, R2, RZ ;  /* 0x00000002080c7225 */ /* 0x001fc800078e00ff */
[----:B------:R-:W-:Y:S01]  /*1350*/  IMAD R13, R8, R3, R13 ;  /* 0x00000003080d7224 */ /* 0x000fe200078e020d */
[----:B------:R-:W-:-:S03]  /*1360*/  IADD3 R15, P0, PT, RZ, -R12, RZ ;  /* 0x8000000cff0f7210 */ /* 0x000fc60007f1e0ff */
[----:B------:R-:W-:Y:S02]  /*1370*/  IMAD R13, R9, R2, R13 ;  /* 0x00000002090d7224 */ /* 0x000fe400078e020d */
[----:B------:R-:W-:-:S04]  /*1380*/  IMAD.HI.U32 R12, R8, R15, RZ ;  /* 0x0000000f080c7227 */ /* 0x000fc800078e00ff */
[----:B------:R-:W-:Y:S02]  /*1390*/  IMAD.X R17, RZ, RZ, ~R13, P0 ;  /* 0x000000ffff117224 */ /* 0x000fe400000e0e0d */
[----:B------:R-:W-:Y:S02]  /*13a0*/  IMAD.MOV.U32 R13, RZ, RZ, R8 ;  /* 0x000000ffff0d7224 */ /* 0x000fe400078e0008 */
[-C--:B------:R-:W-:Y:S02]  /*13b0*/  IMAD R19, R9, R17.reuse, RZ ;  /* 0x0000001109137224 */ /* 0x080fe400078e02ff */
[----:B------:R-:W-:-:S04]  /*13c0*/  IMAD.WIDE.U32 R12, P0, R8, R17, R12 ;  /* 0x00000011080c7225 */ /* 0x000fc8000780000c */
[----:B------:R-:W-:-:S04]  /*13d0*/  IMAD.HI.U32 R17, R9, R17, RZ ;  /* 0x0000001109117227 */ /* 0x000fc800078e00ff */
[----:B------:R-:W-:-:S05]  /*13e0*/  IMAD.HI.U32 R12, P1, R9, R15, R12 ;  /* 0x0000000f090c7227 */ /* 0x000fca000782000c */
[----:B------:R-:W-:Y:S01]  /*13f0*/  IADD3 R13, P2, PT, R19, R12, RZ ;  /* 0x0000000c130d7210 */ /* 0x000fe20007f5e0ff */
[----:B------:R-:W-:Y:S01]  /*1400*/  IMAD.X R12, R17, 0x1, R9, P0 ;  /* 0x00000001110c7824 */ /* 0x000fe200000e0609 */
[----:B------:R-:W-:-:S03]  /*1410*/  IADD3 R17, P4, PT, RZ, -R10, RZ ;  /* 0x8000000aff117210 */ /* 0x000fc60007f9e0ff */
[----:B------:R-:W-:Y:S01]  /*1420*/  IMAD.WIDE.U32 R8, R13, R2, RZ ;  /* 0x000000020d087225 */ /* 0x000fe200078e00ff */
[----:B------:R-:W-:-:S03]  /*1430*/  IADD3.X R15, PT, PT, RZ, RZ, R12, P2, P1 ;  /* 0x000000ffff0f7210 */ /* 0x000fc600017e240c */
[----:B------:R-:W-:Y:S01]  /*1440*/  IMAD R9, R13, R3, R9 ;  /* 0x000000030d097224 */ /* 0x000fe200078e0209 */
[----:B------:R-:W-:Y:S02]  /*1450*/  IADD3 R19, P0, PT, RZ, -R8, RZ ;  /* 0x80000008ff137210 */ /* 0x000fe40007f1e0ff */
[----:B------:R-:W-:Y:S01]  /*1460*/  SEL R8, R17, R10, !P3 ;  /* 0x0000000a11087207 */ /* 0x000fe20005800000 */
[----:B------:R-:W-:Y:S02]  /*1470*/  IMAD R9, R15, R2, R9 ;  /* 0x000000020f097224 */ /* 0x000fe400078e0209 */
[----:B------:R-:W-:-:S04]  /*1480*/  IMAD.HI.U32 R12, R13, R19, RZ ;  /* 0x000000130d0c7227 */ /* 0x000fc800078e00ff */
[----:B------:R-:W-:-:S04]  /*1490*/  IMAD.X R14, RZ, RZ, ~R9, P0 ;  /* 0x000000ffff0e7224 */ /* 0x000fc800000e0e09 */
[----:B------:R-:W-:-:S04]  /*14a0*/  IMAD.WIDE.U32 R12, P0, R13, R14, R12 ;  /* 0x0000000e0d0c7225 */ /* 0x000fc8000780000c */
[----:B------:R-:W-:-:S04]  /*14b0*/  IMAD.HI.U32 R10, R15, R14, RZ ;  /* 0x0000000e0f0a7227 */ /* 0x000fc800078e00ff */
[----:B------:R-:W-:-:S04]  /*14c0*/  IMAD.HI.U32 R9, P1, R15, R19, R12 ;  /* 0x000000130f097227 */ /* 0x000fc8000782000c */
[----:B------:R-:W-:Y:S02]  /*14d0*/  IMAD R12, R15, R14, RZ ;  /* 0x0000000e0f0c7224 */ /* 0x000fe400078e02ff */
[----:B------:R-:W-:Y:S02]  /*14e0*/  IMAD.X R14, RZ, RZ, ~R7, P4 ;  /* 0x000000ffff0e7224 */ /* 0x000fe400020e0e07 */
[----:B------:R-:W-:Y:S01]  /*14f0*/  IMAD.X R15, R10, 0x1, R15, P0 ;  /* 0x000000010a0f7824 */ /* 0x000fe200000e060f */
[----:B------:R-:W-:Y:S01]  /*1500*/  IADD3 R9, P2, PT, R12, R9, RZ ;  /* 0x000000090c097210 */ /* 0x000fe20007f5e0ff */
[----:B------:R-:W-:Y:S01]  /*1510*/  IMAD.MOV.U32 R13, RZ, RZ, RZ ;  /* 0x000000ffff0d7224 */ /* 0x000fe200078e00ff */
[----:B------:R-:W-:Y:S02]  /*1520*/  SEL R14, R14, R7, !P3 ;  /* 0x000000070e0e7207 */ /* 0x000fe40005800000 */
[----:B------:R-:W-:Y:S01]  /*1530*/  IADD3.X R15, PT, PT, RZ, RZ, R15, P2, P1 ;  /* 0x000000ffff0f7210 */ /* 0x000fe200017e240f */
[----:B------:R-:W-:-:S04]  /*1540*/  IMAD.HI.U32 R12, R9, R8, RZ ;  /* 0x00000008090c7227 */ /* 0x000fc800078e00ff */
[-C--:B------:R-:W-:Y:S02]  /*1550*/  IMAD R17, R15, R14.reuse, RZ ;  /* 0x0000000e0f117224 */ /* 0x080fe400078e02ff */
[----:B------:R-:W-:-:S04]  /*1560*/  IMAD.WIDE.U32 R12, R9, R14, R12 ;  /* 0x0000000e090c7225 */ /* 0x000fc800078e000c */
[----:B------:R-:W-:-:S04]  /*1570*/  IMAD.HI.U32 R9, R15, R14, RZ ;  /* 0x0000000e0f097227 */ /* 0x000fc800078e00ff */
[----:B------:R-:W-:-:S04]  /*1580*/  IMAD.HI.U32 R12, P0, R15, R8, R12 ;  /* 0x000000080f0c7227 */ /* 0x000fc8000780000c */
[----:B------:R-:W-:Y:S01]  /*1590*/  IMAD.X R9, RZ, RZ, R9, P0 ;  /* 0x000000ffff097224 */ /* 0x000fe200000e0609 */
[----:B------:R-:W-:-:S05]  /*15a0*/  IADD3 R15, P1, PT, R17, R12, RZ ;  /* 0x0000000c110f7210 */ /* 0x000fca0007f3e0ff */
[----:B------:R-:W-:-:S04]  /*15b0*/  IMAD.WIDE.U32 R12, R15, R2, RZ ;  /* 0x000000020f0c7225 */ /* 0x000fc800078e00ff */
[----:B------:R-:W-:Y:S01]  /*15c0*/  IMAD.X R9, RZ, RZ, R9, P1 ;  /* 0x000000ffff097224 */ /* 0x000fe200008e0609 */
[----:B------:R-:W-:Y:S01]  /*15d0*/  IADD3 R19, P1, PT, -R12, R8, RZ ;  /* 0x000000080c137210 */ /* 0x000fe20007f3e1ff */
[C---:B------:R-:W-:Y:S01]  /*15e0*/  IMAD R10, R15.reuse, R3, R13 ;  /* 0x000000030f0a7224 */ /* 0x040fe200078e020d */
[----:B------:R-:W-:Y:S02]  /*15f0*/  IADD3 R8, P2, PT, R15, 0x1, RZ ;  /* 0x000000010f087810 */ /* 0x000fe40007f5e0ff */
[-C--:B------:R-:W-:Y:S01]  /*1600*/  ISETP.GE.U32.AND P0, PT, R19, R2.reuse, PT ;  /* 0x000000021300720c */ /* 0x080fe20003f06070 */
[----:B------:R-:W-:-:S04]  /*1610*/  IMAD R10, R9, R2, R10 ;  /* 0x00000002090a7224 */ /* 0x000fc800078e020a */
[----:B------:R-:W-:Y:S01]  /*1620*/  IMAD.X R21, R14, 0x1, ~R10, P1 ;  /* 0x000000010e157824 */ /* 0x000fe200008e0e0a */
[----:B------:R-:W-:Y:S01]  /*1630*/  IADD3 R13, P1, PT, R19, -R2, RZ ;  /* 0x80000002130d7210 */ /* 0x000fe20007f3e0ff */
[----:B------:R-:W-:-:S03]  /*1640*/  IMAD.X R10, RZ, RZ, R9, P2 ;  /* 0x000000ffff0a7224 */ /* 0x000fc600010e0609 */
[C---:B------:R-:W-:Y:S01]  /*1650*/  ISETP.GE.U32.AND.EX P0, PT, R21.reuse, R3, PT, P0 ;  /* 0x000000031500720c */ /* 0x040fe20003f06100 */
[----:B------:R-:W-:-:S03]  /*1660*/  IMAD.X R17, R21, 0x1, ~R3, P1 ;  /* 0x0000000115117824 */ /* 0x000fc600008e0e03 */
[----:B------:R-:W-:Y:S02]  /*1670*/  SEL R13, R13, R19, P0 ;  /* 0x000000130d0d7207 */ /* 0x000fe40000000000 */
[----:B------:R-:W-:Y:S02]  /*1680*/  SEL R15, R8, R15, P0 ;  /* 0x0000000f080f7207 */ /* 0x000fe40000000000 */
[----:B------:R-:W-:Y:S02]  /*1690*/  SEL R17, R17, R21, P0 ;  /* 0x0000001511117207 */ /* 0x000fe40000000000 */
[----:B------:R-:W-:Y:S02]  /*16a0*/  ISETP.GE.U32.AND P1, PT, R13, R2, PT ;  /* 0x000000020d00720c */ /* 0x000fe40003f26070 */
[----:B------:R-:W-:Y:S02]  /*16b0*/  SEL R8, R10, R9, P0 ;  /* 0x000000090a087207 */ /* 0x000fe40000000000 */
[----:B------:R-:W-:-:S02]  /*16c0*/  IADD3 R2, P2, PT, R15, 0x1, RZ ;  /* 0x000000010f027810 */ /* 0x000fc40007f5e0ff */
[----:B------:R-:W-:Y:S02]  /*16d0*/  ISETP.GE.U32.AND.EX P0, PT, R17, R3, PT, P1 ;  /* 0x000000031100720c */ /* 0x000fe40003f06110 */
[----:B------:R-:W-:Y:S01]  /*16e0*/  LOP3.LUT R9, R4, R7, RZ, 0x3c, !PT ;  /* 0x0000000704097212 */ /* 0x000fe200078e3cff */
[----:B------:R-:W-:Y:S01]  /*16f0*/  IMAD.X R3, RZ, RZ, R8, P2 ;  /* 0x000000ffff037224 */ /* 0x000fe200010e0608 */
[----:B------:R-:W-:Y:S02]  /*1700*/  SEL R2, R2, R15, P0 ;  /* 0x0000000f02027207 */ /* 0x000fe40000000000 */
[----:B------:R-:W-:Y:S02]  /*1710*/  ISETP.GE.AND P1, PT, R9, RZ, PT ;  /* 0x000000ff0900720c */ /* 0x000fe40003f26270 */
[----:B------:R-:W-:Y:S02]  /*1720*/  SEL R3, R3, R8, P0 ;  /* 0x0000000803037207 */ /* 0x000fe40000000000 */
[----:B------:R-:W-:-:S02]  /*1730*/  IADD3 R7, P2, PT, RZ, -R2, RZ ;  /* 0x80000002ff077210 */ /* 0x000fc40007f5e0ff */
[----:B------:R-:W-:Y:S02]  /*1740*/  ISETP.NE.U32.AND P0, PT, R5, RZ, PT ;  /* 0x000000ff0500720c */ /* 0x000fe40003f05070 */
[----:B------:R-:W-:Y:S01]  /*1750*/  SEL R5, R7, R2, !P1 ;  /* 0x0000000207057207 */ /* 0x000fe20004800000 */
[----:B------:R-:W-:Y:S01]  /*1760*/  IMAD.X R8, RZ, RZ, ~R3, P2 ;  /* 0x000000ffff087224 */ /* 0x000fe200010e0e03 */
[----:B------:R-:W-:Y:S01]  /*1770*/  ISETP.NE.AND.EX P0, PT, R4, RZ, PT, P0 ;  /* 0x000000ff0400720c */ /* 0x000fe20003f05300 */
[----:B------:R-:W-:-:S03]  /*1780*/  IMAD.MOV.U32 R2, RZ, RZ, R0 ;  /* 0x000000ffff027224 */ /* 0x000fc600078e0000 */
[----:B------:R-:W-:Y:S01]  /*1790*/  SEL R4, R8, R3, !P1 ;  /* 0x0000000308047207 */ /* 0x000fe20004800000 */
[----:B------:R-:W-:Y:S01]  /*17a0*/  IMAD.MOV.U32 R3, RZ, RZ, 0x0 ;  /* 0x00000000ff037424 */ /* 0x000fe200078e00ff */
[----:B------:R-:W-:Y:S02]  /*17b0*/  SEL R5, R5, 0xffffffff, P0 ;  /* 0xffffffff05057807 */ /* 0x000fe40000000000 */
[----:B------:R-:W-:Y:S01]  /*17c0*/  SEL R4, R4, 0xffffffff, P0 ;  /* 0xffffffff04047807 */ /* 0x000fe20000000000 */
[----:B------:R-:W-:Y:S06]  /*17d0*/  RET.REL.NODEC R2 `(_Z10intercalarPfS_lll) ;  /* 0xffffffe802087950 */ /* 0x000fec0003c3ffff */
.L_x_9:
[----:B------:R-:W-:-:S00]  /*17e0*/  BRA `(.L_x_9) ;  /* 0xfffffffc00fc7947 */ /* 0x000fc0000383ffff */
[----:B------:R-:W-:-:S00]  /*17f0*/  NOP ;  /* 0x0000000000007918 */ /* 0x000fc00000000000 */
        /* <DEDUP_REMOVED lines=8> */
.L_x_10:


//--------------------- .nv.shared.reserved.0     --------------------------
	.section	.nv.shared.reserved.0,"aw",@nobits
	.weak		__nv_reservedSMEM_offset_0_alias
	.size		__nv_reservedSMEM_offset_0_alias, 0, 64
	.other		__nv_reservedSMEM_offset_0_alias,@"STO_CUDA_RESERVED_SHARED STV_DEFAULT"
__nv_reservedSMEM_offset_0_alias:
	.zero		0
	.zero		64


//--------------------- .nv.constant0._Z10intercalarPfS_lll --------------------------
	.section	.nv.constant0._Z10intercalarPfS_lll,"a",@progbits
	.sectionflags	@""
	.align	4
.nv.constant0._Z10intercalarPfS_lll:
	.zero		936


//--------------------- SYMBOLS --------------------------

	.type		.nv.reservedSmem.offset0,@object
	.size		.nv.reservedSmem.offset0,0x4
